//
// Generated by NVIDIA NVVM Compiler
//
// Compiler Build ID: CL-36424714
// Cuda compilation tools, release 13.0, V13.0.88
// Based on NVVM 20.0.0
//

.version 9.0
.target sm_100
.address_size 64

	// .globl	_Z15string_matchingPcS_Piiii

.visible .entry _Z15string_matchingPcS_Piiii(
	.param .u64 .ptr .align 1 _Z15string_matchingPcS_Piiii_param_0,
	.param .u64 .ptr .align 1 _Z15string_matchingPcS_Piiii_param_1,
	.param .u64 .ptr .align 1 _Z15string_matchingPcS_Piiii_param_2,
	.param .u32 _Z15string_matchingPcS_Piiii_param_3,
	.param .u32 _Z15string_matchingPcS_Piiii_param_4,
	.param .u32 _Z15string_matchingPcS_Piiii_param_5
)
{
	.reg .pred 	%p<16>;
	.reg .b16 	%rs<11>;
	.reg .b32 	%r<44>;
	.reg .b64 	%rd<24>;

	ld.param.u64 	%rd9, [_Z15string_matchingPcS_Piiii_param_0];
	ld.param.u64 	%rd8, [_Z15string_matchingPcS_Piiii_param_1];
	ld.param.u64 	%rd10, [_Z15string_matchingPcS_Piiii_param_2];
	ld.param.u32 	%r21, [_Z15string_matchingPcS_Piiii_param_3];
	ld.param.u32 	%r22, [_Z15string_matchingPcS_Piiii_param_4];
	ld.param.u32 	%r23, [_Z15string_matchingPcS_Piiii_param_5];
	cvta.to.global.u64 	%rd1, %rd9;
	cvta.to.global.u64 	%rd2, %rd10;
	mov.u32 	%r24, %tid.x;
	div.s32 	%r25, %r22, %r23;
	mul.lo.s32 	%r36, %r25, %r24;
	add.s32 	%r26, %r36, %r25;
	add.s32 	%r27, %r23, -1;
	setp.eq.s32 	%p1, %r24, %r27;
	selp.b32 	%r2, %r22, %r26, %p1;
	setp.ge.s32 	%p2, %r36, %r2;
	@%p2 bra 	$L__BB0_16;
	setp.lt.s32 	%p3, %r21, 1;
	@%p3 bra 	$L__BB0_11;
	neg.s32 	%r3, %r21;
	cvta.to.global.u64 	%rd3, %rd8;
$L__BB0_3:
	mul.wide.s32 	%rd16, %r36, 4;
	add.s64 	%rd4, %rd2, %rd16;
	ld.global.u32 	%r37, [%rd4];
	cvt.s64.s32 	%rd17, %r37;
	add.s64 	%rd18, %rd1, %rd17;
	ld.global.u8 	%rs3, [%rd18];
	setp.eq.s16 	%p8, %rs3, 10;
	@%p8 bra 	$L__BB0_4;
	bra.uni 	$L__BB0_6;
$L__BB0_4:
	add.s32 	%r36, %r36, 1;
	setp.eq.s32 	%p15, %r36, %r2;
	@%p15 bra 	$L__BB0_16;
	bra.uni 	$L__BB0_3;
$L__BB0_5:
	add.s32 	%r14, %r37, 1;
	cvt.s64.s32 	%rd21, %r37;
	add.s64 	%rd22, %rd1, %rd21;
	ld.global.u8 	%rs10, [%rd22+1];
	setp.eq.s16 	%p14, %rs10, 10;
	mov.u32 	%r37, %r14;
	@%p14 bra 	$L__BB0_4;
$L__BB0_6:
	mov.b32 	%r40, 0;
	mov.u64 	%rd23, %rd3;
	mov.u32 	%r38, %r37;
	mov.u32 	%r39, %r3;
$L__BB0_7:
	cvt.s64.s32 	%rd19, %r38;
	add.s64 	%rd20, %rd1, %rd19;
	ld.global.u8 	%rs4, [%rd23];
	ld.global.u8 	%rs7, [%rd20];
	setp.ne.s16 	%p9, %rs4, %rs7;
	cvt.u32.u16 	%r30, %rs4;
	cvt.s32.s8 	%r31, %r30;
	add.s32 	%r32, %r31, -32;
	cvt.u32.u16 	%r33, %rs7;
	cvt.s32.s8 	%r34, %r33;
	setp.ne.s32 	%p10, %r32, %r34;
	and.pred  	%p11, %p9, %p10;
	mov.u32 	%r41, %r40;
	@%p11 bra 	$L__BB0_9;
	add.s32 	%r40, %r40, 1;
	add.s32 	%r39, %r39, 1;
	setp.eq.s32 	%p12, %r39, 0;
	add.s32 	%r38, %r38, 1;
	add.s64 	%rd23, %rd23, 1;
	mov.u32 	%r41, %r21;
	@%p12 bra 	$L__BB0_9;
	bra.uni 	$L__BB0_7;
$L__BB0_9:
	setp.ne.s32 	%p13, %r41, %r21;
	@%p13 bra 	$L__BB0_5;
	mov.b32 	%r35, -1;
	st.global.u32 	[%rd4], %r35;
	bra.uni 	$L__BB0_4;
$L__BB0_11:
	mul.wide.s32 	%rd11, %r36, 4;
	add.s64 	%rd7, %rd2, %rd11;
	ld.global.u32 	%r43, [%rd7];
	cvt.s64.s32 	%rd12, %r43;
	add.s64 	%rd13, %rd1, %rd12;
	ld.global.u8 	%rs1, [%rd13];
	setp.eq.s16 	%p4, %rs1, 10;
	@%p4 bra 	$L__BB0_15;
	bra.uni 	$L__BB0_13;
$L__BB0_12:
	add.s32 	%r18, %r43, 1;
	cvt.s64.s32 	%rd14, %r43;
	add.s64 	%rd15, %rd1, %rd14;
	ld.global.u8 	%rs2, [%rd15+1];
	setp.eq.s16 	%p6, %rs2, 10;
	mov.u32 	%r43, %r18;
	@%p6 bra 	$L__BB0_15;
$L__BB0_13:
	setp.ne.s32 	%p5, %r21, 0;
	@%p5 bra 	$L__BB0_12;
	mov.b32 	%r28, -1;
	st.global.u32 	[%rd7], %r28;
$L__BB0_15:
	add.s32 	%r36, %r36, 1;
	setp.ne.s32 	%p7, %r36, %r2;
	@%p7 bra 	$L__BB0_11;
$L__BB0_16:
	ret;

}


// ===== COMPILED SASS (sm_100) =====

	.target	sm_100

	.elftype	@"ET_EXEC"


//--------------------- .note.nv.tkinfo           --------------------------
	.section	.note.nv.tkinfo,"",@"SHT_NOTE"
	.sectionflags	@"SHF_NOTE_NV_TKINFO"
	.tkinfo
        /*0018*/ 	.word	0x00000002
        /*0030*/ 	.string	""
        /*0030*/ 	.string	"ptxas"
        /*0030*/ 	.string	"Cuda compilation tools, release 13.0, V13.0.88"
        /*0030*/ 	.string	"Build cuda_13.0.r13.0/compiler.36424714_0"
        /*0030*/ 	.string	"-arch sm_100 -m 64 "



//--------------------- .note.nv.cuinfo           --------------------------
	.section	.note.nv.cuinfo,"",@"SHT_NOTE"
	.sectionflags	@"SHF_NOTE_NV_CUINFO"
        /*0018*/ 	.short	0x0002
        /*001a*/ 	.short	0x0064
        /*001c*/ 	.short	0x0082
	.zero		2


//--------------------- .nv.info                  --------------------------
	.section	.nv.info,"",@"SHT_CUDA_INFO"
	.align	4


	//----- nvinfo : EIATTR_REGCOUNT
	.align		4
        /*0000*/ 	.byte	0x04, 0x2f
        /*0002*/ 	.short	(.L_1 - .L_0)
	.align		4
.L_0:
        /*0004*/ 	.word	index@(_Z15string_matchingPcS_Piiii)
        /*0008*/ 	.word	0x00000015


	//----- nvinfo : EIATTR_FRAME_SIZE
	.align		4
.L_1:
        /*000c*/ 	.byte	0x04, 0x11
        /*000e*/ 	.short	(.L_3 - .L_2)
	.align		4
.L_2:
        /*0010*/ 	.word	index@(_Z15string_matchingPcS_Piiii)
        /*0014*/ 	.word	0x00000000


	//----- nvinfo : EIATTR_MIN_STACK_SIZE
	.align		4
.L_3:
        /*0018*/ 	.byte	0x04, 0x12
        /*001a*/ 	.short	(.L_5 - .L_4)
	.align		4
.L_4:
        /*001c*/ 	.word	index@(_Z15string_matchingPcS_Piiii)
        /*0020*/ 	.word	0x00000000
.L_5:


//--------------------- .nv.compat                --------------------------
	.section	.nv.compat,"",@"SHT_CUDA_COMPAT_INFO"
	.align	4
        /*0000*/ 	.byte	0x02, 0x09, 0x00, 0x00, 0x02, 0x02, 0x01, 0x00, 0x02, 0x05, 0x05, 0x00, 0x03, 0x07, 0x01, 0x01
        /*0010*/ 	.byte	0x02, 0x03, 0x00, 0x00, 0x02, 0x06, 0x01, 0x00, 0x04, 0x0b, 0x08, 0x00, 0x09, 0x00, 0x00, 0x00
        /*0020*/ 	.byte	0x00, 0x00, 0x00, 0x00


//--------------------- .nv.info._Z15string_matchingPcS_Piiii --------------------------
	.section	.nv.info._Z15string_matchingPcS_Piiii,"",@"SHT_CUDA_INFO"
	.sectionflags	@""
	.align	4


	//----- nvinfo : EIATTR_CUDA_API_VERSION
	.align		4
        /*0000*/ 	.byte	0x04, 0x37
        /*0002*/ 	.short	(.L_7 - .L_6)
.L_6:
        /*0004*/ 	.word	0x00000082


	//----- nvinfo : EIATTR_KPARAM_INFO
	.align		4
.L_7:
        /*0008*/ 	.byte	0x04, 0x17
        /*000a*/ 	.short	(.L_9 - .L_8)
.L_8:
        /*000c*/ 	.word	0x00000000
        /*0010*/ 	.short	0x0005
        /*0012*/ 	.short	0x0020
        /*0014*/ 	.byte	0x00, 0xf0, 0x11, 0x00


	//----- nvinfo : EIATTR_KPARAM_INFO
	.align		4
.L_9:
        /*0018*/ 	.byte	0x04, 0x17
        /*001a*/ 	.short	(.L_11 - .L_10)
.L_10:
        /*001c*/ 	.word	0x00000000
        /*0020*/ 	.short	0x0004
        /*0022*/ 	.short	0x001c
        /*0024*/ 	.byte	0x00, 0xf0, 0x11, 0x00


	//----- nvinfo : EIATTR_KPARAM_INFO
	.align		4
.L_11:
        /*0028*/ 	.byte	0x04, 0x17
        /*002a*/ 	.short	(.L_13 - .L_12)
.L_12:
        /*002c*/ 	.word	0x00000000
        /*0030*/ 	.short	0x0003
        /*0032*/ 	.short	0x0018
        /*0034*/ 	.byte	0x00, 0xf0, 0x11, 0x00


	//----- nvinfo : EIATTR_KPARAM_INFO
	.align		4
.L_13:
        /*0038*/ 	.byte	0x04, 0x17
        /*003a*/ 	.short	(.L_15 - .L_14)
.L_14:
        /*003c*/ 	.word	0x00000000
        /*0040*/ 	.short	0x0002
        /*0042*/ 	.short	0x0010
        /*0044*/ 	.byte	0x00, 0xf5, 0x21, 0x00


	//----- nvinfo : EIATTR_KPARAM_INFO
	.align		4
.L_15:
        /*0048*/ 	.byte	0x04, 0x17
        /*004a*/ 	.short	(.L_17 - .L_16)
.L_16:
        /*004c*/ 	.word	0x00000000
        /*0050*/ 	.short	0x0001
        /*0052*/ 	.short	0x0008
        /*0054*/ 	.byte	0x00, 0xf5, 0x21, 0x00


	//----- nvinfo : EIATTR_KPARAM_INFO
	.align		4
.L_17:
        /*0058*/ 	.byte	0x04, 0x17
        /*005a*/ 	.short	(.L_19 - .L_18)
.L_18:
        /*005c*/ 	.word	0x00000000
        /*0060*/ 	.short	0x0000
        /*0062*/ 	.short	0x0000
        /*0064*/ 	.byte	0x00, 0xf5, 0x21, 0x00


	//----- nvinfo : EIATTR_SPARSE_MMA_MASK
	.align		4
.L_19:
        /*0068*/ 	.byte	0x03, 0x50
        /*006a*/ 	.short	0x0000


	//----- nvinfo : EIATTR_MAXREG_COUNT
	.align		4
        /*006c*/ 	.byte	0x03, 0x1b
        /*006e*/ 	.short	0x00ff


	//----- nvinfo : EIATTR_MERCURY_ISA_VERSION
	.align		4
        /*0070*/ 	.byte	0x03, 0x5f
        /*0072*/ 	.short	0x0101


	//----- nvinfo : EIATTR_VRC_CTA_INIT_COUNT
	.align		4
        /*0074*/ 	.byte	0x02, 0x4a
	.zero		1
	.zero		1


	//----- nvinfo : EIATTR_EXIT_INSTR_OFFSETS
	.align		4
        /*0078*/ 	.byte	0x04, 0x1c
        /*007a*/ 	.short	(.L_21 - .L_20)


	//   ....[0]....
.L_20:
        /*007c*/ 	.word	0x00000200


	//   ....[1]....
        /*0080*/ 	.word	0x000005e0


	//   ....[2]....
        /*0084*/ 	.word	0x000007a0


	//----- nvinfo : EIATTR_CRS_STACK_SIZE
	.align		4
.L_21:
        /*0088*/ 	.byte	0x04, 0x1e
        /*008a*/ 	.short	(.L_23 - .L_22)
.L_22:
        /*008c*/ 	.word	0x00000000


	//----- nvinfo : EIATTR_CBANK_PARAM_SIZE
	.align		4
.L_23:
        /*0090*/ 	.byte	0x03, 0x19
        /*0092*/ 	.short	0x0024


	//----- nvinfo : EIATTR_PARAM_CBANK
	.align		4
        /*0094*/ 	.byte	0x04, 0x0a
        /*0096*/ 	.short	(.L_25 - .L_24)
	.align		4
.L_24:
        /*0098*/ 	.word	index@(.nv.constant0._Z15string_matchingPcS_Piiii)
        /*009c*/ 	.short	0x0380
        /*009e*/ 	.short	0x0024


	//----- nvinfo : EIATTR_SW_WAR
	.align		4
.L_25:
        /*00a0*/ 	.byte	0x04, 0x36
        /*00a2*/ 	.short	(.L_27 - .L_26)
.L_26:
        /*00a4*/ 	.word	0x00000008
.L_27:


//--------------------- .nv.callgraph             --------------------------
	.section	.nv.callgraph,"",@"SHT_CUDA_CALLGRAPH"
	.align	4
	.sectionentsize	8
	.align		4
        /*0000*/ 	.word	0x00000000
	.align		4
        /*0004*/ 	.word	0xffffffff
	.align		4
        /*0008*/ 	.word	0x00000000
	.align		4
        /*000c*/ 	.word	0xfffffffe
	.align		4
        /*0010*/ 	.word	0x00000000
	.align		4
        /*0014*/ 	.word	0xfffffffd
	.align		4
        /*0018*/ 	.word	0x00000000
	.align		4
        /*001c*/ 	.word	0xfffffffc


//--------------------- .text._Z15string_matchingPcS_Piiii --------------------------
	.section	.text._Z15string_matchingPcS_Piiii,"ax",@progbits
	.align	128
        .global         _Z15string_matchingPcS_Piiii
        .type           _Z15string_matchingPcS_Piiii,@function
        .size           _Z15string_matchingPcS_Piiii,(.L_x_14 - _Z15string_matchingPcS_Piiii)
        .other          _Z15string_matchingPcS_Piiii,@"STO_CUDA_ENTRY STV_DEFAULT"
_Z15string_matchingPcS_Piiii:
.text._Z15string_matchingPcS_Piiii:
[----:B------:R-:W-:Y:S08]  /*0000*/  LDC R1, c[0x0][0x37c] ;  /* 0x0000df00ff017b82 */ /* 0x000ff00000000800 */
[----:B------:R-:W0:Y:S08]  /*0010*/  LDC R7, c[0x0][0x3a0] ;  /* 0x0000e800ff077b82 */ /* 0x000e300000000800 */
[----:B------:R-:W1:Y:S01]  /*0020*/  LDC R0, c[0x0][0x39c] ;  /* 0x0000e700ff007b82 */ /* 0x000e620000000800 */
[----:B0-----:R-:W-:-:S04]  /*0030*/  IABS R5, R7 ;  /* 0x0000000700057213 */ /* 0x001fc80000000000 */
[----:B------:R-:W0:Y:S08]  /*0040*/  I2F.RP R4, R5 ;  /* 0x0000000500047306 */ /* 0x000e300000209400 */
[----:B0-----:R-:W0:Y:S02]  /*0050*/  MUFU.RCP R4, R4 ;  /* 0x0000000400047308 */ /* 0x001e240000001000 */
[----:B0-----:R-:W-:-:S06]  /*0060*/  VIADD R2, R4, 0xffffffe ;  /* 0x0ffffffe04027836 */ /* 0x001fcc0000000000 */
[----:B------:R0:W2:Y:S02]  /*0070*/  F2I.FTZ.U32.TRUNC.NTZ R3, R2 ;  /* 0x0000000200037305 */ /* 0x0000a4000021f000 */
[----:B0-----:R-:W-:Y:S02]  /*0080*/  IMAD.MOV.U32 R2, RZ, RZ, RZ ;  /* 0x000000ffff027224 */ /* 0x001fe400078e00ff */
[----:B--2---:R-:W-:-:S04]  /*0090*/  IMAD.MOV R6, RZ, RZ, -R3 ;  /* 0x000000ffff067224 */ /* 0x004fc800078e0a03 */
[----:B------:R-:W-:Y:S01]  /*00a0*/  IMAD R9, R6, R5, RZ ;  /* 0x0000000506097224 */ /* 0x000fe200078e02ff */
[----:B-1----:R-:W-:-:S03]  /*00b0*/  IABS R6, R0 ;  /* 0x0000000000067213 */ /* 0x002fc60000000000 */
[----:B------:R-:W-:-:S06]  /*00c0*/  IMAD.HI.U32 R3, R3, R9, R2 ;  /* 0x0000000903037227 */ /* 0x000fcc00078e0002 */
[----:B------:R-:W-:-:S04]  /*00d0*/  IMAD.HI.U32 R3, R3, R6, RZ ;  /* 0x0000000603037227 */ /* 0x000fc800078e00ff */
[----:B------:R-:W-:-:S04]  /*00e0*/  IMAD.MOV R4, RZ, RZ, -R3 ;  /* 0x000000ffff047224 */ /* 0x000fc800078e0a03 */
[C---:B------:R-:W-:Y:S02]  /*00f0*/  IMAD R2, R5.reuse, R4, R6 ;  /* 0x0000000405027224 */ /* 0x040fe400078e0206 */
[----:B------:R-:W0:Y:S03]  /*0100*/  S2R R4, SR_TID.X ;  /* 0x0000000000047919 */ /* 0x000e260000002100 */
[----:B------:R-:W-:-:S13]  /*0110*/  ISETP.GT.U32.AND P2, PT, R5, R2, PT ;  /* 0x000000020500720c */ /* 0x000fda0003f44070 */
[----:B------:R-:W-:Y:S02]  /*0120*/  @!P2 IMAD.IADD R2, R2, 0x1, -R5 ;  /* 0x000000010202a824 */ /* 0x000fe400078e0a05 */
[----:B------:R-:W-:Y:S01]  /*0130*/  @!P2 VIADD R3, R3, 0x1 ;  /* 0x000000010303a836 */ /* 0x000fe20000000000 */
[----:B------:R-:W-:Y:S02]  /*0140*/  ISETP.NE.AND P2, PT, R7, RZ, PT ;  /* 0x000000ff0700720c */ /* 0x000fe40003f45270 */
[----:B------:R-:W-:Y:S02]  /*0150*/  ISETP.GE.U32.AND P0, PT, R2, R5, PT ;  /* 0x000000050200720c */ /* 0x000fe40003f06070 */
[----:B------:R-:W-:-:S04]  /*0160*/  LOP3.LUT R2, R0, R7, RZ, 0x3c, !PT ;  /* 0x0000000700027212 */ /* 0x000fc800078e3cff */
[----:B------:R-:W-:Y:S01]  /*0170*/  ISETP.GE.AND P1, PT, R2, RZ, PT ;  /* 0x000000ff0200720c */ /* 0x000fe20003f26270 */
[----:B------:R-:W-:-:S06]  /*0180*/  VIADD R2, R7, 0xffffffff ;  /* 0xffffffff07027836 */ /* 0x000fcc0000000000 */
[----:B------:R-:W-:Y:S01]  /*0190*/  @P0 VIADD R3, R3, 0x1 ;  /* 0x0000000103030836 */ /* 0x000fe20000000000 */
[----:B0-----:R-:W-:-:S05]  /*01a0*/  ISETP.NE.AND P0, PT, R4, R2, PT ;  /* 0x000000020400720c */ /* 0x001fca0003f05270 */
[----:B------:R-:W-:Y:S01]  /*01b0*/  @!P1 IMAD.MOV R3, RZ, RZ, -R3 ;  /* 0x000000ffff039224 */ /* 0x000fe200078e0a03 */
[----:B------:R-:W-:-:S05]  /*01c0*/  @!P2 LOP3.LUT R3, RZ, R7, RZ, 0x33, !PT ;  /* 0x00000007ff03a212 */ /* 0x000fca00078e33ff */
[----:B------:R-:W-:-:S04]  /*01d0*/  IMAD R2, R3, R4, RZ ;  /* 0x0000000403027224 */ /* 0x000fc800078e02ff */
[----:B------:R-:W-:-:S05]  /*01e0*/  @P0 IMAD.IADD R0, R3, 0x1, R2 ;  /* 0x0000000103000824 */ /* 0x000fca00078e0202 */
[----:B------:R-:W-:-:S13]  /*01f0*/  ISETP.GE.AND P0, PT, R2, R0, PT ;  /* 0x000000000200720c */ /* 0x000fda0003f06270 */
[----:B------:R-:W-:Y:S05]  /*0200*/  @P0 EXIT ;  /* 0x000000000000094d */ /* 0x000fea0003800000 */
[----:B------:R-:W0:Y:S01]  /*0210*/  LDCU UR4, c[0x0][0x398] ;  /* 0x00007300ff0477ac */ /* 0x000e220008000800 */
[----:B------:R-:W-:Y:S01]  /*0220*/  IMAD.MOV.U32 R3, RZ, RZ, R2 ;  /* 0x000000ffff037224 */ /* 0x000fe200078e0002 */
[----:B------:R-:W1:Y:S01]  /*0230*/  LDCU.64 UR6, c[0x0][0x358] ;  /* 0x00006b00ff0677ac */ /* 0x000e620008000a00 */
[----:B------:R-:W2:Y:S01]  /*0240*/  LDCU.64 UR8, c[0x0][0x380] ;  /* 0x00007000ff0877ac */ /* 0x000ea20008000a00 */
[----:B0-----:R-:W-:-:S09]  /*0250*/  UISETP.GE.AND UP0, UPT, UR4, 0x1, UPT ;  /* 0x000000010400788c */ /* 0x001fd2000bf06270 */
[----:B-12---:R-:W-:Y:S05]  /*0260*/  BRA.U !UP0, `(.L_x_0) ;  /* 0x0000000108e47547 */ /* 0x006fea000b800000 */
[----:B------:R-:W-:-:S12]  /*0270*/  UIADD3 UR4, UPT, UPT, -UR4, URZ, URZ ;  /* 0x000000ff04047290 */ /* 0x000fd8000fffe1ff */
.L_x_8:
[----:B01----:R-:W0:Y:S01]  /*0280*/  LDC.64 R4, c[0x0][0x390] ;  /* 0x0000e400ff047b82 */ /* 0x003e220000000a00 */
[----:B------:R-:W1:Y:S01]  /*0290*/  LDCU.64 UR8, c[0x0][0x380] ;  /* 0x00007000ff0877ac */ /* 0x000e620008000a00 */
[----:B0-----:R-:W-:-:S05]  /*02a0*/  IMAD.WIDE R4, R3, 0x4, R4 ;  /* 0x0000000403047825 */ /* 0x001fca00078e0204 */
[----:B------:R-:W1:Y:S02]  /*02b0*/  LDG.E R2, desc[UR6][R4.64] ;  /* 0x0000000604027981 */ /* 0x000e64000c1e1900 */
[----:B-1----:R-:W-:-:S04]  /*02c0*/  IADD3 R6, P0, PT, R2, UR8, RZ ;  /* 0x0000000802067c10 */ /* 0x002fc8000ff1e0ff */
[----:B------:R-:W-:-:S05]  /*02d0*/  LEA.HI.X.SX32 R7, R2, UR9, 0x1, P0 ;  /* 0x0000000902077c11 */ /* 0x000fca00080f0eff */
[----:B------:R-:W2:Y:S01]  /*02e0*/  LDG.E.U8 R6, desc[UR6][R6.64] ;  /* 0x0000000606067981 */ /* 0x000ea2000c1e1100 */
[----:B------:R-:W-:Y:S01]  /*02f0*/  BSSY.RECONVERGENT B0, `(.L_x_1) ;  /* 0x000002c000007945 */ /* 0x000fe20003800200 */
[----:B--2---:R-:W-:-:S13]  /*0300*/  ISETP.NE.AND P0, PT, R6, 0xa, PT ;  /* 0x0000000a0600780c */ /* 0x004fda0003f05270 */
[----:B------:R-:W-:Y:S05]  /*0310*/  @!P0 BRA `(.L_x_2) ;  /* 0x0000000000a48947 */ /* 0x000fea0003800000 */
.L_x_7:
[----:B0-----:R-:W0:Y:S01]  /*0320*/  LDC R17, c[0x0][0x398] ;  /* 0x0000e600ff117b82 */ /* 0x001e220000000800 */
[----:B------:R-:W1:Y:S01]  /*0330*/  LDCU.64 UR8, c[0x0][0x388] ;  /* 0x00007100ff0877ac */ /* 0x000e620008000a00 */
[----:B------:R-:W-:Y:S01]  /*0340*/  BSSY.RECONVERGENT B1, `(.L_x_3) ;  /* 0x000001a000017945 */ /* 0x000fe20003800200 */
[----:B------:R-:W-:Y:S01]  /*0350*/  IMAD.MOV.U32 R12, RZ, RZ, RZ ;  /* 0x000000ffff0c7224 */ /* 0x000fe200078e00ff */
[----:B------:R-:W-:Y:S01]  /*0360*/  MOV R13, R2 ;  /* 0x00000002000d7202 */ /* 0x000fe20000000f00 */
[----:B------:R-:W-:-:S03]  /*0370*/  IMAD.U32 R18, RZ, RZ, UR4 ;  /* 0x00000004ff127e24 */ /* 0x000fc6000f8e00ff */
[----:B------:R-:W2:Y:S01]  /*0380*/  LDC.64 R6, c[0x0][0x380] ;  /* 0x0000e000ff067b82 */ /* 0x000ea20000000a00 */
[----:B-1----:R-:W-:Y:S02]  /*0390*/  IMAD.U32 R16, RZ, RZ, UR8 ;  /* 0x00000008ff107e24 */ /* 0x002fe4000f8e00ff */
[----:B------:R-:W-:-:S07]  /*03a0*/  IMAD.U32 R9, RZ, RZ, UR9 ;  /* 0x00000009ff097e24 */ /* 0x000fce000f8e00ff */
.L_x_5:
[----:B------:R-:W-:Y:S01]  /*03b0*/  IMAD.MOV.U32 R8, RZ, RZ, R16 ;  /* 0x000000ffff087224 */ /* 0x000fe200078e0010 */
[----:B--2---:R-:W-:-:S04]  /*03c0*/  IADD3 R10, P0, PT, R13, R6, RZ ;  /* 0x000000060d0a7210 */ /* 0x004fc80007f1e0ff */
[----:B------:R-:W-:Y:S01]  /*03d0*/  LEA.HI.X.SX32 R11, R13, R7, 0x1, P0 ;  /* 0x000000070d0b7211 */ /* 0x000fe200000f0eff */
[----:B------:R-:W2:Y:S05]  /*03e0*/  LDG.E.U8 R8, desc[UR6][R8.64] ;  /* 0x0000000608087981 */ /* 0x000eaa000c1e1100 */
[----:B------:R-:W3:Y:S01]  /*03f0*/  LDG.E.U8 R11, desc[UR6][R10.64] ;  /* 0x000000060a0b7981 */ /* 0x000ee2000c1e1100 */
[----:B--2---:R-:W-:-:S05]  /*0400*/  PRMT R14, R8, 0x8880, RZ ;  /* 0x00008880080e7816 */ /* 0x004fca00000000ff */
[----:B------:R-:W-:Y:S01]  /*0410*/  VIADD R14, R14, 0xffffffe0 ;  /* 0xffffffe00e0e7836 */ /* 0x000fe20000000000 */
[----:B---3--:R-:W-:Y:S02]  /*0420*/  PRMT R15, R11, 0x8880, RZ ;  /* 0x000088800b0f7816 */ /* 0x008fe400000000ff */
[----:B------:R-:W-:Y:S02]  /*0430*/  ISETP.NE.AND P1, PT, R8, R11, PT ;  /* 0x0000000b0800720c */ /* 0x000fe40003f25270 */
[----:B------:R-:W-:-:S13]  /*0440*/  ISETP.NE.AND P0, PT, R14, R15, PT ;  /* 0x0000000f0e00720c */ /* 0x000fda0003f05270 */
[----:B------:R-:W-:Y:S05]  /*0450*/  @P0 BRA P1, `(.L_x_4) ;  /* 0x0000000000200947 */ /* 0x000fea0000800000 */
[----:B------:R-:W-:Y:S01]  /*0460*/  VIADD R18, R18, 0x1 ;  /* 0x0000000112127836 */ /* 0x000fe20000000000 */
[----:B------:R-:W-:Y:S01]  /*0470*/  IADD3 R16, P1, PT, R16, 0x1, RZ ;  /* 0x0000000110107810 */ /* 0x000fe20007f3e0ff */
[----:B------:R-:W-:Y:S02]  /*0480*/  VIADD R12, R12, 0x1 ;  /* 0x000000010c0c7836 */ /* 0x000fe40000000000 */
[----:B------:R-:W-:Y:S01]  /*0490*/  VIADD R13, R13, 0x1 ;  /* 0x000000010d0d7836 */ /* 0x000fe20000000000 */
[----:B------:R-:W-:Y:S01]  /*04a0*/  ISETP.NE.AND P0, PT, R18, RZ, PT ;  /* 0x000000ff1200720c */ /* 0x000fe20003f05270 */
[----:B------:R-:W-:-:S12]  /*04b0*/  IMAD.X R9, RZ, RZ, R9, P1 ;  /* 0x000000ffff097224 */ /* 0x000fd800008e0609 */
[----:B------:R-:W-:Y:S05]  /*04c0*/  @P0 BRA `(.L_x_5) ;  /* 0xfffffffc00b80947 */ /* 0x000fea000383ffff */
[----:B0-----:R-:W-:-:S07]  /*04d0*/  MOV R12, R17 ;  /* 0x00000011000c7202 */ /* 0x001fce0000000f00 */
.L_x_4:
[----:B------:R-:W-:Y:S05]  /*04e0*/  BSYNC.RECONVERGENT B1 ;  /* 0x0000000000017941 */ /* 0x000fea0003800200 */
.L_x_3:
[----:B------:R-:W1:Y:S02]  /*04f0*/  LDCU UR5, c[0x0][0x398] ;  /* 0x00007300ff0577ac */ /* 0x000e640008000800 */
[----:B-1----:R-:W-:-:S13]  /*0500*/  ISETP.NE.AND P0, PT, R12, UR5, PT ;  /* 0x000000050c007c0c */ /* 0x002fda000bf05270 */
[----:B------:R-:W-:Y:S05]  /*0510*/  @!P0 BRA `(.L_x_6) ;  /* 0x00000000001c8947 */ /* 0x000fea0003800000 */
[----:B------:R-:W-:-:S04]  /*0520*/  IADD3 R6, P0, PT, R2, R6, RZ ;  /* 0x0000000602067210 */ /* 0x000fc80007f1e0ff */
[----:B------:R-:W-:-:S05]  /*0530*/  LEA.HI.X.SX32 R7, R2, R7, 0x1, P0 ;  /* 0x0000000702077211 */ /* 0x000fca00000f0eff */
[----:B------:R-:W2:Y:S02]  /*0540*/  LDG.E.U8 R6, desc[UR6][R6.64+0x1] ;  /* 0x0000010606067981 */ /* 0x000ea4000c1e1100 */
[----:B--2---:R-:W-:-:S13]  /*0550*/  ISETP.NE.AND P0, PT, R6, 0xa, PT ;  /* 0x0000000a0600780c */ /* 0x004fda0003f05270 */
[----:B------:R-:W-:Y:S05]  /*0560*/  @!P0 BRA `(.L_x_2) ;  /* 0x0000000000108947 */ /* 0x000fea0003800000 */
[----:B------:R-:W-:Y:S01]  /*0570*/  VIADD R2, R2, 0x1 ;  /* 0x0000000102027836 */ /* 0x000fe20000000000 */
[----:B------:R-:W-:Y:S06]  /*0580*/  BRA `(.L_x_7) ;  /* 0xfffffffc00647947 */ /* 0x000fec000383ffff */
.L_x_6:
[----:B------:R-:W-:-:S05]  /*0590*/  IMAD.MOV.U32 R7, RZ, RZ, -0x1 ;  /* 0xffffffffff077424 */ /* 0x000fca00078e00ff */
[----:B------:R1:W-:Y:S02]  /*05a0*/  STG.E desc[UR6][R4.64], R7 ;  /* 0x0000000704007986 */ /* 0x0003e4000c101906 */
.L_x_2:
[----:B------:R-:W-:Y:S05]  /*05b0*/  BSYNC.RECONVERGENT B0 ;  /* 0x0000000000007941 */ /* 0x000fea0003800200 */
.L_x_1:
[----:B------:R-:W-:-:S05]  /*05c0*/  VIADD R3, R3, 0x1 ;  /* 0x0000000103037836 */ /* 0x000fca0000000000 */
[----:B------:R-:W-:-:S13]  /*05d0*/  ISETP.NE.AND P0, PT, R3, R0, PT ;  /* 0x000000000300720c */ /* 0x000fda0003f05270 */
[----:B------:R-:W-:Y:S05]  /*05e0*/  @!P0 EXIT ;  /* 0x000000000000894d */ /* 0x000fea0003800000 */
[----:B------:R-:W-:Y:S05]  /*05f0*/  BRA `(.L_x_8) ;  /* 0xfffffffc00207947 */ /* 0x000fea000383ffff */
.L_x_0:
[----:B0-----:R-:W0:Y:S01]  /*0600*/  LDC.64 R6, c[0x0][0x390] ;  /* 0x0000e400ff067b82 */ /* 0x001e220000000a00 */
[----:B------:R-:W1:Y:S01]  /*0610*/  LDCU.64 UR4, c[0x0][0x380] ;  /* 0x00007000ff0477ac */ /* 0x000e620008000a00 */
[----:B0-----:R-:W-:-:S05]  /*0620*/  IMAD.WIDE R6, R3, 0x4, R6 ;  /* 0x0000000403067825 */ /* 0x001fca00078e0206 */
[----:B------:R-:W1:Y:S02]  /*0630*/  LDG.E R2, desc[UR6][R6.64] ;  /* 0x0000000606027981 */ /* 0x000e64000c1e1900 */
[----:B-1----:R-:W-:-:S04]  /*0640*/  IADD3 R4, P0, PT, R2, UR4, RZ ;  /* 0x0000000402047c10 */ /* 0x002fc8000ff1e0ff */
[----:B------:R-:W-:-:S05]  /*0650*/  LEA.HI.X.SX32 R5, R2, UR5, 0x1, P0 ;  /* 0x0000000502057c11 */ /* 0x000fca00080f0eff */
[----:B------:R-:W2:Y:S01]  /*0660*/  LDG.E.U8 R4, desc[UR6][R4.64] ;  /* 0x0000000604047981 */ /* 0x000ea2000c1e1100 */
[----:B------:R-:W-:Y:S01]  /*0670*/  VIADD R3, R3, 0x1 ;  /* 0x0000000103037836 */ /* 0x000fe20000000000 */
[----:B------:R-:W-:Y:S04]  /*0680*/  BSSY.RECONVERGENT B0, `(.L_x_9) ;  /* 0x0000010000007945 */ /* 0x000fe80003800200 */
[----:B------:R-:W-:Y:S02]  /*0690*/  ISETP.NE.AND P0, PT, R3, R0, PT ;  /* 0x000000000300720c */ /* 0x000fe40003f05270 */
[----:B--2---:R-:W-:-:S13]  /*06a0*/  ISETP.NE.AND P1, PT, R4, 0xa, PT ;  /* 0x0000000a0400780c */ /* 0x004fda0003f25270 */
[----:B------:R-:W-:Y:S05]  /*06b0*/  @!P1 BRA `(.L_x_10) ;  /* 0x0000000000309947 */ /* 0x000fea0003800000 */
[----:B------:R-:W0:Y:S02]  /*06c0*/  LDCU UR4, c[0x0][0x398] ;  /* 0x00007300ff0477ac */ /* 0x000e240008000800 */
[----:B0-----:R-:W-:-:S13]  /*06d0*/  ISETP.NE.AND P1, PT, RZ, UR4, PT ;  /* 0x00000004ff007c0c */ /* 0x001fda000bf25270 */
[----:B------:R-:W-:Y:S05]  /*06e0*/  @!P1 BRA `(.L_x_11) ;  /* 0x00000000001c9947 */ /* 0x000fea0003800000 */
.L_x_12:
[----:B------:R-:W-:-:S04]  /*06f0*/  IADD3 R4, P2, PT, R2, UR8, RZ ;  /* 0x0000000802047c10 */ /* 0x000fc8000ff5e0ff */
[----:B------:R-:W-:-:S05]  /*0700*/  LEA.HI.X.SX32 R5, R2, UR9, 0x1, P2 ;  /* 0x0000000902057c11 */ /* 0x000fca00090f0eff */
[----:B------:R-:W2:Y:S02]  /*0710*/  LDG.E.U8 R4, desc[UR6][R4.64+0x1] ;  /* 0x0000010604047981 */ /* 0x000ea4000c1e1100 */
[----:B--2---:R-:W-:-:S13]  /*0720*/  ISETP.NE.AND P2, PT, R4, 0xa, PT ;  /* 0x0000000a0400780c */ /* 0x004fda0003f45270 */
[----:B------:R-:W-:Y:S05]  /*0730*/  @!P2 BRA `(.L_x_10) ;  /* 0x000000000010a947 */ /* 0x000fea0003800000 */
[----:B------:R-:W-:Y:S01]  /*0740*/  VIADD R2, R2, 0x1 ;  /* 0x0000000102027836 */ /* 0x000fe20000000000 */
[----:B------:R-:W-:Y:S06]  /*0750*/  @P1 BRA `(.L_x_12) ;  /* 0xfffffffc00e41947 */ /* 0x000fec000383ffff */
.L_x_11:
[----:B------:R-:W-:-:S05]  /*0760*/  IMAD.MOV.U32 R5, RZ, RZ, -0x1 ;  /* 0xffffffffff057424 */ /* 0x000fca00078e00ff */
[----:B------:R0:W-:Y:S02]  /*0770*/  STG.E desc[UR6][R6.64], R5 ;  /* 0x0000000506007986 */ /* 0x0001e4000c101906 */
.L_x_10:
[----:B------:R-:W-:Y:S05]  /*0780*/  BSYNC.RECONVERGENT B0 ;  /* 0x0000000000007941 */ /* 0x000fea0003800200 */
.L_x_9:
[----:B------:R-:W-:Y:S05]  /*0790*/  @P0 BRA `(.L_x_0) ;  /* 0xfffffffc00980947 */ /* 0x000fea000383ffff */
[----:B------:R-:W-:Y:S05]  /*07a0*/  EXIT ;  /* 0x000000000000794d */ /* 0x000fea0003800000 */
.L_x_13:
[----:B------:R-:W-:-:S00]  /*07b0*/  BRA `(.L_x_13) ;  /* 0xfffffffc00fc7947 */ /* 0x000fc0000383ffff */
[----:B------:R-:W-:-:S00]  /*07c0*/  NOP ;  /* 0x0000000000007918 */ /* 0x000fc00000000000 */
        /* <DEDUP_REMOVED lines=11> */
.L_x_14:


//--------------------- .nv.shared.reserved.0     --------------------------
	.section	.nv.shared.reserved.0,"aw",@nobits
	.weak		__nv_reservedSMEM_offset_0_alias
	.size		__nv_reservedSMEM_offset_0_alias, 0, 64
	.other		__nv_reservedSMEM_offset_0_alias,@"STO_CUDA_RESERVED_SHARED STV_DEFAULT"
__nv_reservedSMEM_offset_0_alias:
	.zero		0
	.zero		64


//--------------------- .nv.constant0._Z15string_matchingPcS_Piiii --------------------------
	.section	.nv.constant0._Z15string_matchingPcS_Piiii,"a",@progbits
	.sectionflags	@""
	.align	4
.nv.constant0._Z15string_matchingPcS_Piiii:
	.zero		932


//--------------------- SYMBOLS --------------------------

	.type		.nv.reservedSmem.offset0,@object
	.size		.nv.reservedSmem.offset0,0x4
